//
// Generated by NVIDIA NVVM Compiler
//
// Compiler Build ID: CL-36424714
// Cuda compilation tools, release 13.0, V13.0.88
// Based on NVVM 20.0.0
//

.version 9.0
.target sm_100
.address_size 64

	// .globl	_Z3minPKiiPi

.visible .entry _Z3minPKiiPi(
	.param .u64 .ptr .align 1 _Z3minPKiiPi_param_0,
	.param .u32 _Z3minPKiiPi_param_1,
	.param .u64 .ptr .align 1 _Z3minPKiiPi_param_2
)
{
	.reg .pred 	%p<3>;
	.reg .b32 	%r<17>;
	.reg .b64 	%rd<7>;

	ld.param.u64 	%rd2, [_Z3minPKiiPi_param_0];
	ld.param.u32 	%r8, [_Z3minPKiiPi_param_1];
	ld.param.u64 	%rd3, [_Z3minPKiiPi_param_2];
	mov.u32 	%r14, %tid.x;
	setp.ge.s32 	%p1, %r14, %r8;
	mov.b32 	%r16, 1000;
	@%p1 bra 	$L__BB0_3;
	mov.u32 	%r2, %ntid.x;
	cvta.to.global.u64 	%rd1, %rd2;
	mov.b32 	%r16, 1000;
$L__BB0_2:
	mul.wide.s32 	%rd4, %r14, 4;
	add.s64 	%rd5, %rd1, %rd4;
	ld.global.nc.u32 	%r11, [%rd5];
	abs.s32 	%r12, %r11;
	min.s32 	%r16, %r16, %r12;
	add.s32 	%r14, %r14, %r2;
	setp.lt.s32 	%p2, %r14, %r8;
	@%p2 bra 	$L__BB0_2;
$L__BB0_3:
	cvta.to.global.u64 	%rd6, %rd3;
	atom.global.min.s32 	%r13, [%rd6], %r16;
	bar.sync 	0;
	ret;

}


// ===== COMPILED SASS (sm_100) =====

	.target	sm_100

	.elftype	@"ET_EXEC"


//--------------------- .note.nv.tkinfo           --------------------------
	.section	.note.nv.tkinfo,"",@"SHT_NOTE"
	.sectionflags	@"SHF_NOTE_NV_TKINFO"
	.tkinfo
        /*0018*/ 	.word	0x00000002
        /*0030*/ 	.string	""
        /*0030*/ 	.string	"ptxas"
        /*0030*/ 	.string	"Cuda compilation tools, release 13.0, V13.0.88"
        /*0030*/ 	.string	"Build cuda_13.0.r13.0/compiler.36424714_0"
        /*0030*/ 	.string	"-arch sm_100 -m 64 "



//--------------------- .note.nv.cuinfo           --------------------------
	.section	.note.nv.cuinfo,"",@"SHT_NOTE"
	.sectionflags	@"SHF_NOTE_NV_CUINFO"
        /*0018*/ 	.short	0x0002
        /*001a*/ 	.short	0x0064
        /*001c*/ 	.short	0x0082
	.zero		2


//--------------------- .nv.info                  --------------------------
	.section	.nv.info,"",@"SHT_CUDA_INFO"
	.align	4


	//----- nvinfo : EIATTR_REGCOUNT
	.align		4
        /*0000*/ 	.byte	0x04, 0x2f
        /*0002*/ 	.short	(.L_1 - .L_0)
	.align		4
.L_0:
        /*0004*/ 	.word	index@(_Z3minPKiiPi)
        /*0008*/ 	.word	0x0000000e


	//----- nvinfo : EIATTR_FRAME_SIZE
	.align		4
.L_1:
        /*000c*/ 	.byte	0x04, 0x11
        /*000e*/ 	.short	(.L_3 - .L_2)
	.align		4
.L_2:
        /*0010*/ 	.word	index@(_Z3minPKiiPi)
        /*0014*/ 	.word	0x00000000


	//----- nvinfo : EIATTR_MIN_STACK_SIZE
	.align		4
.L_3:
        /*0018*/ 	.byte	0x04, 0x12
        /*001a*/ 	.short	(.L_5 - .L_4)
	.align		4
.L_4:
        /*001c*/ 	.word	index@(_Z3minPKiiPi)
        /*0020*/ 	.word	0x00000000
.L_5:


//--------------------- .nv.compat                --------------------------
	.section	.nv.compat,"",@"SHT_CUDA_COMPAT_INFO"
	.align	4
        /*0000*/ 	.byte	0x02, 0x09, 0x00, 0x00, 0x02, 0x02, 0x01, 0x00, 0x02, 0x05, 0x05, 0x00, 0x03, 0x07, 0x01, 0x01
        /*0010*/ 	.byte	0x02, 0x03, 0x00, 0x00, 0x02, 0x06, 0x01, 0x00, 0x04, 0x0b, 0x08, 0x00, 0x09, 0x00, 0x00, 0x00
        /*0020*/ 	.byte	0x00, 0x00, 0x00, 0x00


//--------------------- .nv.info._Z3minPKiiPi     --------------------------
	.section	.nv.info._Z3minPKiiPi,"",@"SHT_CUDA_INFO"
	.sectionflags	@""
	.align	4


	//----- nvinfo : EIATTR_CUDA_API_VERSION
	.align		4
        /*0000*/ 	.byte	0x04, 0x37
        /*0002*/ 	.short	(.L_7 - .L_6)
.L_6:
        /*0004*/ 	.word	0x00000082


	//----- nvinfo : EIATTR_KPARAM_INFO
	.align		4
.L_7:
        /*0008*/ 	.byte	0x04, 0x17
        /*000a*/ 	.short	(.L_9 - .L_8)
.L_8:
        /*000c*/ 	.word	0x00000000
        /*0010*/ 	.short	0x0002
        /*0012*/ 	.short	0x0010
        /*0014*/ 	.byte	0x00, 0xf5, 0x21, 0x00


	//----- nvinfo : EIATTR_KPARAM_INFO
	.align		4
.L_9:
        /*0018*/ 	.byte	0x04, 0x17
        /*001a*/ 	.short	(.L_11 - .L_10)
.L_10:
        /*001c*/ 	.word	0x00000000
        /*0020*/ 	.short	0x0001
        /*0022*/ 	.short	0x0008
        /*0024*/ 	.byte	0x00, 0xf0, 0x11, 0x00


	//----- nvinfo : EIATTR_KPARAM_INFO
	.align		4
.L_11:
        /*0028*/ 	.byte	0x04, 0x17
        /*002a*/ 	.short	(.L_13 - .L_12)
.L_12:
        /*002c*/ 	.word	0x00000000
        /*0030*/ 	.short	0x0000
        /*0032*/ 	.short	0x0000
        /*0034*/ 	.byte	0x00, 0xf5, 0x21, 0x00


	//----- nvinfo : EIATTR_SPARSE_MMA_MASK
	.align		4
.L_13:
        /*0038*/ 	.byte	0x03, 0x50
        /*003a*/ 	.short	0x0000


	//----- nvinfo : EIATTR_MAXREG_COUNT
	.align		4
        /*003c*/ 	.byte	0x03, 0x1b
        /*003e*/ 	.short	0x00ff


	//----- nvinfo : EIATTR_NUM_BARRIERS
	.align		4
        /*0040*/ 	.byte	0x02, 0x4c
        /*0042*/ 	.byte	0x01
	.zero		1


	//----- nvinfo : EIATTR_MERCURY_ISA_VERSION
	.align		4
        /*0044*/ 	.byte	0x03, 0x5f
        /*0046*/ 	.short	0x0101


	//----- nvinfo : EIATTR_INT_WARP_WIDE_INSTR_OFFSETS
	.align		4
        /*0048*/ 	.byte	0x04, 0x31
        /*004a*/ 	.short	(.L_15 - .L_14)


	//   ....[0]....
.L_14:
        /*004c*/ 	.word	0x00000150


	//   ....[1]....
        /*0050*/ 	.word	0x00000160


	//----- nvinfo : EIATTR_VRC_CTA_INIT_COUNT
	.align		4
.L_15:
        /*0054*/ 	.byte	0x02, 0x4a
	.zero		1
	.zero		1


	//----- nvinfo : EIATTR_EXIT_INSTR_OFFSETS
	.align		4
        /*0058*/ 	.byte	0x04, 0x1c
        /*005a*/ 	.short	(.L_17 - .L_16)


	//   ....[0]....
.L_16:
        /*005c*/ 	.word	0x000001c0


	//----- nvinfo : EIATTR_CRS_STACK_SIZE
	.align		4
.L_17:
        /*0060*/ 	.byte	0x04, 0x1e
        /*0062*/ 	.short	(.L_19 - .L_18)
.L_18:
        /*0064*/ 	.word	0x00000000


	//----- nvinfo : EIATTR_CBANK_PARAM_SIZE
	.align		4
.L_19:
        /*0068*/ 	.byte	0x03, 0x19
        /*006a*/ 	.short	0x0018


	//----- nvinfo : EIATTR_PARAM_CBANK
	.align		4
        /*006c*/ 	.byte	0x04, 0x0a
        /*006e*/ 	.short	(.L_21 - .L_20)
	.align		4
.L_20:
        /*0070*/ 	.word	index@(.nv.constant0._Z3minPKiiPi)
        /*0074*/ 	.short	0x0380
        /*0076*/ 	.short	0x0018


	//----- nvinfo : EIATTR_SW_WAR
	.align		4
.L_21:
        /*0078*/ 	.byte	0x04, 0x36
        /*007a*/ 	.short	(.L_23 - .L_22)
.L_22:
        /*007c*/ 	.word	0x00000008
.L_23:


//--------------------- .nv.callgraph             --------------------------
	.section	.nv.callgraph,"",@"SHT_CUDA_CALLGRAPH"
	.align	4
	.sectionentsize	8
	.align		4
        /*0000*/ 	.word	0x00000000
	.align		4
        /*0004*/ 	.word	0xffffffff
	.align		4
        /*0008*/ 	.word	0x00000000
	.align		4
        /*000c*/ 	.word	0xfffffffe
	.align		4
        /*0010*/ 	.word	0x00000000
	.align		4
        /*0014*/ 	.word	0xfffffffd
	.align		4
        /*0018*/ 	.word	0x00000000
	.align		4
        /*001c*/ 	.word	0xfffffffc


//--------------------- .text._Z3minPKiiPi        --------------------------
	.section	.text._Z3minPKiiPi,"ax",@progbits
	.align	128
        .global         _Z3minPKiiPi
        .type           _Z3minPKiiPi,@function
        .size           _Z3minPKiiPi,(.L_x_4 - _Z3minPKiiPi)
        .other          _Z3minPKiiPi,@"STO_CUDA_ENTRY STV_DEFAULT"
_Z3minPKiiPi:
.text._Z3minPKiiPi:
[----:B------:R-:W-:Y:S01]  /*0000*/  LDC R1, c[0x0][0x37c] ;  /* 0x0000df00ff017b82 */ /* 0x000fe20000000800 */
[----:B------:R-:W0:Y:S01]  /*0010*/  S2R R9, SR_TID.X ;  /* 0x0000000000097919 */ /* 0x000e220000002100 */
[----:B------:R-:W0:Y:S06]  /*0020*/  LDCU UR5, c[0x0][0x388] ;  /* 0x00007100ff0577ac */ /* 0x000e2c0008000800 */
[----:B------:R-:W1:Y:S01]  /*0030*/  LDC.64 R4, c[0x0][0x390] ;  /* 0x0000e400ff047b82 */ /* 0x000e620000000a00 */
[----:B------:R-:W-:Y:S01]  /*0040*/  BSSY.RECONVERGENT B0, `(.L_x_0) ;  /* 0x0000010000007945 */ /* 0x000fe20003800200 */
[----:B------:R-:W2:Y:S01]  /*0050*/  S2R R10, SR_LANEID ;  /* 0x00000000000a7919 */ /* 0x000ea20000000000 */
[----:B------:R-:W3:Y:S01]  /*0060*/  LDCU.64 UR6, c[0x0][0x358] ;  /* 0x00006b00ff0677ac */ /* 0x000ee20008000a00 */
[----:B------:R-:W-:Y:S01]  /*0070*/  IMAD.MOV.U32 R0, RZ, RZ, 0x3e8 ;  /* 0x000003e8ff007424 */ /* 0x000fe200078e00ff */
[----:B0-----:R-:W-:-:S13]  /*0080*/  ISETP.GE.AND P0, PT, R9, UR5, PT ;  /* 0x0000000509007c0c */ /* 0x001fda000bf06270 */
[----:B--23--:R-:W-:Y:S05]  /*0090*/  @P0 BRA `(.L_x_1) ;  /* 0x0000000000280947 */ /* 0x00cfea0003800000 */
[----:B------:R-:W0:Y:S01]  /*00a0*/  LDC R8, c[0x0][0x360] ;  /* 0x0000d800ff087b82 */ /* 0x000e220000000800 */
[----:B------:R-:W-:-:S07]  /*00b0*/  IMAD.MOV.U32 R0, RZ, RZ, 0x3e8 ;  /* 0x000003e8ff007424 */ /* 0x000fce00078e00ff */
[----:B------:R-:W2:Y:S02]  /*00c0*/  LDC.64 R6, c[0x0][0x380] ;  /* 0x0000e000ff067b82 */ /* 0x000ea40000000a00 */
.L_x_2:
[----:B--2---:R-:W-:-:S06]  /*00d0*/  IMAD.WIDE R2, R9, 0x4, R6 ;  /* 0x0000000409027825 */ /* 0x004fcc00078e0206 */
[----:B------:R-:W2:Y:S01]  /*00e0*/  LDG.E.CONSTANT R2, desc[UR6][R2.64] ;  /* 0x0000000602027981 */ /* 0x000ea2000c1e9900 */
[----:B0-----:R-:W-:-:S05]  /*00f0*/  IMAD.IADD R9, R8, 0x1, R9 ;  /* 0x0000000108097824 */ /* 0x001fca00078e0209 */
[----:B------:R-:W-:Y:S02]  /*0100*/  ISETP.GE.AND P0, PT, R9, UR5, PT ;  /* 0x0000000509007c0c */ /* 0x000fe4000bf06270 */
[----:B--2---:R-:W-:-:S04]  /*0110*/  IABS R11, R2 ;  /* 0x00000002000b7213 */ /* 0x004fc80000000000 */
[----:B------:R-:W-:-:S07]  /*0120*/  VIMNMX R0, PT, PT, R0, R11, PT ;  /* 0x0000000b00007248 */ /* 0x000fce0003fe0100 */
[----:B------:R-:W-:Y:S05]  /*0130*/  @!P0 BRA `(.L_x_2) ;  /* 0xfffffffc00e48947 */ /* 0x000fea000383ffff */
.L_x_1:
[----:B------:R-:W-:Y:S05]  /*0140*/  BSYNC.RECONVERGENT B0 ;  /* 0x0000000000007941 */ /* 0x000fea0003800200 */
.L_x_0:
[----:B------:R-:W-:Y:S01]  /*0150*/  VOTEU.ANY UR4, UPT, PT ;  /* 0x0000000000047886 */ /* 0x000fe200038e0100 */
[----:B------:R-:W-:Y:S01]  /*0160*/  CREDUX.MIN.S32 UR8, R0 ;  /* 0x00000000000872cc */ /* 0x000fe20000008200 */
[----:B------:R-:W-:-:S06]  /*0170*/  UFLO.U32 UR4, UR4 ;  /* 0x00000004000472bd */ /* 0x000fcc00080e0000 */
[----:B------:R-:W-:-:S06]  /*0180*/  ISETP.EQ.U32.AND P0, PT, R10, UR4, PT ;  /* 0x000000040a007c0c */ /* 0x000fcc000bf02070 */
[----:B------:R-:W-:-:S07]  /*0190*/  IMAD.U32 R3, RZ, RZ, UR8 ;  /* 0x00000008ff037e24 */ /* 0x000fce000f8e00ff */
[----:B-1----:R-:W-:Y:S01]  /*01a0*/  @P0 REDG.E.MIN.S32.STRONG.GPU desc[UR6][R4.64], R3 ;  /* 0x000000030400098e */ /* 0x002fe2000c92e306 */
[----:B------:R-:W-:Y:S06]  /*01b0*/  BAR.SYNC.DEFER_BLOCKING 0x0 ;  /* 0x0000000000007b1d */ /* 0x000fec0000010000 */
[----:B------:R-:W-:Y:S05]  /*01c0*/  EXIT ;  /* 0x000000000000794d */ /* 0x000fea0003800000 */
.L_x_3:
[----:B------:R-:W-:-:S00]  /*01d0*/  BRA `(.L_x_3) ;  /* 0xfffffffc00fc7947 */ /* 0x000fc0000383ffff */
[----:B------:R-:W-:-:S00]  /*01e0*/  NOP ;  /* 0x0000000000007918 */ /* 0x000fc00000000000 */
        /* <DEDUP_REMOVED lines=9> */
.L_x_4:


//--------------------- .nv.shared.reserved.0     --------------------------
	.section	.nv.shared.reserved.0,"aw",@nobits
	.weak		__nv_reservedSMEM_offset_0_alias
	.size		__nv_reservedSMEM_offset_0_alias, 0, 64
	.other		__nv_reservedSMEM_offset_0_alias,@"STO_CUDA_RESERVED_SHARED STV_DEFAULT"
__nv_reservedSMEM_offset_0_alias:
	.zero		0
	.zero		64


//--------------------- .nv.constant0._Z3minPKiiPi --------------------------
	.section	.nv.constant0._Z3minPKiiPi,"a",@progbits
	.sectionflags	@""
	.align	4
.nv.constant0._Z3minPKiiPi:
	.zero		920


//--------------------- SYMBOLS --------------------------

	.type		.nv.reservedSmem.offset0,@object
	.size		.nv.reservedSmem.offset0,0x4
